	.headerflags	@"EF_CUDA_TEXMODE_UNIFIED EF_CUDA_64BIT_ADDRESS EF_CUDA_ACCELERATORS EF_CUDA_SM90 EF_CUDA_VIRTUAL_SM(EF_CUDA_SM90)"
	.elftype	@"ET_EXEC"


//--------------------- .nv.info                  --------------------------
	.section	.nv.info,"",@"SHT_CUDA_INFO"
	.align	4


	//----- nvinfo : EIATTR_REGCOUNT
	.align		4
        /*0000*/ 	.byte	0x04, 0x2f
        /*0002*/ 	.short	(.L_1 - .L_0)
	.align		4
.L_0:
        /*0004*/ 	.word	index@(triton_poi_fused__unsafe_index_add_47)
        /*0008*/ 	.word	0x00000028


	//----- nvinfo : EIATTR_MIN_STACK_SIZE
	.align		4
.L_1:
        /*000c*/ 	.byte	0x04, 0x12
        /*000e*/ 	.short	(.L_3 - .L_2)
	.align		4
.L_2:
        /*0010*/ 	.word	index@(triton_poi_fused__unsafe_index_add_47)
        /*0014*/ 	.word	0x00000000


	//----- nvinfo : EIATTR_FRAME_SIZE
	.align		4
.L_3:
        /*0018*/ 	.byte	0x04, 0x11
        /*001a*/ 	.short	(.L_5 - .L_4)
	.align		4
.L_4:
        /*001c*/ 	.word	index@(triton_poi_fused__unsafe_index_add_47)
        /*0020*/ 	.word	0x00000000


	//----- nvinfo : EIATTR_MIN_STACK_SIZE
	.align		4
.L_5:
        /*0024*/ 	.byte	0x04, 0x12
        /*0026*/ 	.short	(.L_7 - .L_6)
	.align		4
.L_6:
        /*0028*/ 	.word	index@(triton_poi_fused__unsafe_index_add_47)
        /*002c*/ 	.word	0x00000000
.L_7:


//--------------------- .nv.info.triton_poi_fused__unsafe_index_add_47 --------------------------
	.section	.nv.info.triton_poi_fused__unsafe_index_add_47,"",@"SHT_CUDA_INFO"
	.sectionflags	@""
	.align	4


	//----- nvinfo : EIATTR_CUDA_API_VERSION
	.align		4
        /*0000*/ 	.byte	0x04, 0x37
        /*0002*/ 	.short	(.L_9 - .L_8)
.L_8:
        /*0004*/ 	.word	0x0000007c


	//----- nvinfo : EIATTR_KPARAM_INFO
	.align		4
.L_9:
        /*0008*/ 	.byte	0x04, 0x17
        /*000a*/ 	.short	(.L_11 - .L_10)
.L_10:
        /*000c*/ 	.word	0x00000000
        /*0010*/ 	.short	0x0005
        /*0012*/ 	.short	0x0028
        /*0014*/ 	.byte	0x00, 0xf0, 0x11, 0x00


	//----- nvinfo : EIATTR_KPARAM_INFO
	.align		4
.L_11:
        /*0018*/ 	.byte	0x04, 0x17
        /*001a*/ 	.short	(.L_13 - .L_12)
.L_12:
        /*001c*/ 	.word	0x00000000
        /*0020*/ 	.short	0x0004
        /*0022*/ 	.short	0x0020
        /*0024*/ 	.byte	0x00, 0xf4, 0x21, 0x00


	//----- nvinfo : EIATTR_KPARAM_INFO
	.align		4
.L_13:
        /*0028*/ 	.byte	0x04, 0x17
        /*002a*/ 	.short	(.L_15 - .L_14)
.L_14:
        /*002c*/ 	.word	0x00000000
        /*0030*/ 	.short	0x0003
        /*0032*/ 	.short	0x0018
        /*0034*/ 	.byte	0x00, 0xf4, 0x21, 0x00


	//----- nvinfo : EIATTR_KPARAM_INFO
	.align		4
.L_15:
        /*0038*/ 	.byte	0x04, 0x17
        /*003a*/ 	.short	(.L_17 - .L_16)
.L_16:
        /*003c*/ 	.word	0x00000000
        /*0040*/ 	.short	0x0002
        /*0042*/ 	.short	0x0010
        /*0044*/ 	.byte	0x00, 0xf4, 0x21, 0x00


	//----- nvinfo : EIATTR_KPARAM_INFO
	.align		4
.L_17:
        /*0048*/ 	.byte	0x04, 0x17
        /*004a*/ 	.short	(.L_19 - .L_18)
.L_18:
        /*004c*/ 	.word	0x00000000
        /*0050*/ 	.short	0x0001
        /*0052*/ 	.short	0x0008
        /*0054*/ 	.byte	0x00, 0xf4, 0x21, 0x00


	//----- nvinfo : EIATTR_KPARAM_INFO
	.align		4
.L_19:
        /*0058*/ 	.byte	0x04, 0x17
        /*005a*/ 	.short	(.L_21 - .L_20)
.L_20:
        /*005c*/ 	.word	0x00000000
        /*0060*/ 	.short	0x0000
        /*0062*/ 	.short	0x0000
        /*0064*/ 	.byte	0x00, 0xf4, 0x21, 0x00


	//----- nvinfo : EIATTR_SPARSE_MMA_MASK
	.align		4
.L_21:
        /*0068*/ 	.byte	0x03, 0x50
        /*006a*/ 	.short	0x0000


	//----- nvinfo : EIATTR_MAXREG_COUNT
	.align		4
        /*006c*/ 	.byte	0x03, 0x1b
        /*006e*/ 	.short	0x00ff


	//----- nvinfo : EIATTR_EXIT_INSTR_OFFSETS
	.align		4
        /*0070*/ 	.byte	0x04, 0x1c
        /*0072*/ 	.short	(.L_23 - .L_22)


	//   ....[0]....
.L_22:
        /*0074*/ 	.word	0x00000bd0


	//----- nvinfo : EIATTR_REQNTID
	.align		4
.L_23:
        /*0078*/ 	.byte	0x04, 0x10
        /*007a*/ 	.short	(.L_25 - .L_24)
.L_24:
        /*007c*/ 	.word	0x00000080
        /*0080*/ 	.word	0x00000001
        /*0084*/ 	.word	0x00000001


	//----- nvinfo : EIATTR_CBANK_PARAM_SIZE
	.align		4
.L_25:
        /*0088*/ 	.byte	0x03, 0x19
        /*008a*/ 	.short	0x002c


	//----- nvinfo : EIATTR_PARAM_CBANK
	.align		4
        /*008c*/ 	.byte	0x04, 0x0a
        /*008e*/ 	.short	(.L_27 - .L_26)
	.align		4
.L_26:
        /*0090*/ 	.word	index@(.nv.constant0.triton_poi_fused__unsafe_index_add_47)
        /*0094*/ 	.short	0x0210
        /*0096*/ 	.short	0x002c


	//----- nvinfo : EIATTR_SW_WAR
	.align		4
.L_27:
        /*0098*/ 	.byte	0x04, 0x36
        /*009a*/ 	.short	(.L_29 - .L_28)
.L_28:
        /*009c*/ 	.word	0x00000008
.L_29:


//--------------------- .nv.callgraph             --------------------------
	.section	.nv.callgraph,"",@"SHT_CUDA_CALLGRAPH"
	.align	4
	.sectionentsize	8
	.align		4
        /*0000*/ 	.word	0x00000000
	.align		4
        /*0004*/ 	.word	0xffffffff
	.align		4
        /*0008*/ 	.word	0x00000000
	.align		4
        /*000c*/ 	.word	0xfffffffe
	.align		4
        /*0010*/ 	.word	0x00000000
	.align		4
        /*0014*/ 	.word	0xfffffffd
	.align		4
        /*0018*/ 	.word	0x00000000
	.align		4
        /*001c*/ 	.word	0xfffffffc


//--------------------- .text.triton_poi_fused__unsafe_index_add_47 --------------------------
	.section	.text.triton_poi_fused__unsafe_index_add_47,"ax",@progbits
	.align	128
        .global         triton_poi_fused__unsafe_index_add_47
        .type           triton_poi_fused__unsafe_index_add_47,@function
        .size           triton_poi_fused__unsafe_index_add_47,(.L_x_1 - triton_poi_fused__unsafe_index_add_47)
        .other          triton_poi_fused__unsafe_index_add_47,@"STO_CUDA_ENTRY STV_DEFAULT"
triton_poi_fused__unsafe_index_add_47:
.text.triton_poi_fused__unsafe_index_add_47:
[----:B------:R-:W-:Y:S01]  /*0000*/  LDC R1, c[0x0][0x28] ;  /* 0x00000a00ff017b82 */ /* 0x000fe20000000800 */
[----:B------:R-:W1:Y:S07]  /*0010*/  S2R R0, SR_TID.X ;  /* 0x0000000000007919 */ /* 0x000e6e0000002100 */
[----:B------:R-:W2:Y:S01]  /*0020*/  LDC.64 R2, c[0x0][0x210] ;  /* 0x00008400ff027b82 */ /* 0x000ea20000000a00 */
[----:B------:R-:W-:Y:S01]  /*0030*/  ULDC.64 UR4, c[0x0][0x208] ;  /* 0x0000820000047ab9 */ /* 0x000fe20000000a00 */
[----:B------:R-:W-:Y:S01]  /*0040*/  ULDC.64 UR6, c[0x0][0x218] ;  /* 0x0000860000067ab9 */ /* 0x000fe20000000a00 */
[----:B------:R-:W3:Y:S01]  /*0050*/  S2R R9, SR_CTAID.X ;  /* 0x0000000000097919 */ /* 0x000ee20000002500 */
[----:B-1----:R-:W-:-:S05]  /*0060*/  IMAD.SHL.U32 R0, R0, 0x4, RZ ;  /* 0x0000000400007824 */ /* 0x002fca00078e00ff */
[----:B------:R-:W-:-:S05]  /*0070*/  LOP3.LUT R0, R0, 0x1fc, RZ, 0xc0, !PT ;  /* 0x000001fc00007812 */ /* 0x000fca00078ec0ff */
[----:B---3--:R-:W-:Y:S01]  /*0080*/  IMAD R6, R9, 0x400, R0 ;  /* 0x0000040009067824 */ /* 0x008fe200078e0200 */
[----:B------:R-:W-:-:S04]  /*0090*/  SHF.R.S32.HI R9, RZ, 0x15, R9 ;  /* 0x00000015ff097819 */ /* 0x000fc80000011409 */
[----:B------:R-:W-:-:S04]  /*00a0*/  SHF.R.S32.HI R5, RZ, 0x1f, R6 ;  /* 0x0000001fff057819 */ /* 0x000fc80000011406 */
[----:B------:R-:W-:-:S04]  /*00b0*/  LEA.HI R5, R5, R6, RZ, 0x3 ;  /* 0x0000000605057211 */ /* 0x000fc800078f18ff */
[----:B------:R-:W-:-:S04]  /*00c0*/  SHF.R.S32.HI R0, RZ, 0x3, R5 ;  /* 0x00000003ff007819 */ /* 0x000fc80000011405 */
[----:B------:R-:W-:-:S04]  /*00d0*/  LEA.HI R4, R0, R0, RZ, 0x3 ;  /* 0x0000000000047211 */ /* 0x000fc800078f18ff */
[----:B------:R-:W-:Y:S01]  /*00e0*/  LOP3.LUT R7, R4, 0xfffffff8, RZ, 0xc0, !PT ;  /* 0xfffffff804077812 */ /* 0x000fe200078ec0ff */
[----:B------:R-:W-:-:S04]  /*00f0*/  VIADD R4, R6, 0x2 ;  /* 0x0000000206047836 */ /* 0x000fc80000000000 */
[----:B------:R-:W-:Y:S01]  /*0100*/  IMAD.IADD R19, R0, 0x1, -R7 ;  /* 0x0000000100137824 */ /* 0x000fe200078e0a07 */
[----:B------:R-:W-:Y:S01]  /*0110*/  LOP3.LUT R7, R5, 0xfffffff8, RZ, 0xc0, !PT ;  /* 0xfffffff805077812 */ /* 0x000fe200078ec0ff */
[----:B------:R-:W-:Y:S01]  /*0120*/  VIADD R0, R6, 0x200 ;  /* 0x0000020006007836 */ /* 0x000fe20000000000 */
[----:B------:R-:W-:Y:S01]  /*0130*/  SGXT R5, R9, 0x1 ;  /* 0x000000010905781a */ /* 0x000fe20000000200 */
[----:B--2---:R-:W-:-:S03]  /*0140*/  IMAD.WIDE R18, R19, 0x8, R2 ;  /* 0x0000000813127825 */ /* 0x004fc600078e0202 */
[C---:B------:R-:W-:Y:S01]  /*0150*/  LEA.HI R9, R5.reuse, R4, RZ, 0x3 ;  /* 0x0000000405097211 */ /* 0x040fe200078f18ff */
[----:B------:R-:W-:Y:S01]  /*0160*/  IMAD.IADD R13, R6, 0x1, -R7 ;  /* 0x00000001060d7824 */ /* 0x000fe200078e0a07 */
[----:B------:R-:W-:Y:S01]  /*0170*/  LEA.HI R7, R5, R0, RZ, 0x3 ;  /* 0x0000000005077211 */ /* 0x000fe200078f18ff */
[----:B------:R-:W2:Y:S02]  /*0180*/  LDG.E.EL.64 R18, desc[UR4][R18.64] ;  /* 0x0000000412127981 */ /* 0x000ea4000c2e1b00 */
[----:B------:R-:W-:Y:S01]  /*0190*/  IMAD.WIDE R12, R13, 0x8, R2 ;  /* 0x000000080d0c7825 */ /* 0x000fe200078e0202 */
[----:B------:R-:W-:-:S04]  /*01a0*/  SHF.R.S32.HI R7, RZ, 0x3, R7 ;  /* 0x00000003ff077819 */ /* 0x000fc80000011407 */
[----:B------:R-:W-:Y:S01]  /*01b0*/  LEA.HI R8, R7, R7, RZ, 0x3 ;  /* 0x0000000707087211 */ /* 0x000fe200078f18ff */
[----:B------:R-:W3:Y:S03]  /*01c0*/  LDG.E.EL.128 R12, desc[UR4][R12.64] ;  /* 0x000000040c0c7981 */ /* 0x000ee6000c2e1d00 */
[----:B------:R-:W-:Y:S02]  /*01d0*/  LOP3.LUT R8, R8, 0xfffffff8, RZ, 0xc0, !PT ;  /* 0xfffffff808087812 */ /* 0x000fe400078ec0ff */
[----:B------:R-:W-:-:S03]  /*01e0*/  LOP3.LUT R9, R9, 0xfffffff8, RZ, 0xc0, !PT ;  /* 0xfffffff809097812 */ /* 0x000fc600078ec0ff */
[----:B------:R-:W-:Y:S02]  /*01f0*/  IMAD.IADD R17, R7, 0x1, -R8 ;  /* 0x0000000107117824 */ /* 0x000fe400078e0a08 */
[----:B------:R-:W-:Y:S02]  /*0200*/  IMAD.IADD R9, R4, 0x1, -R9 ;  /* 0x0000000104097824 */ /* 0x000fe400078e0a09 */
[----:B------:R-:W-:-:S04]  /*0210*/  IMAD.WIDE R16, R17, 0x8, R2 ;  /* 0x0000000811107825 */ /* 0x000fc800078e0202 */
[----:B------:R-:W-:Y:S02]  /*0220*/  IMAD.WIDE R8, R9, 0x8, R2 ;  /* 0x0000000809087825 */ /* 0x000fe400078e0202 */
[----:B------:R-:W4:Y:S04]  /*0230*/  LDG.E.EL.64 R16, desc[UR4][R16.64] ;  /* 0x0000000410107981 */ /* 0x000f28000c2e1b00 */
[----:B------:R-:W5:Y:S01]  /*0240*/  LDG.E.EL.128 R8, desc[UR4][R8.64] ;  /* 0x0000000408087981 */ /* 0x000f62000c2e1d00 */
[C---:B------:R-:W-:Y:S02]  /*0250*/  LEA.HI R3, R5.reuse, R0, RZ, 0x6 ;  /* 0x0000000005037211 */ /* 0x040fe400078f30ff */
[----:B------:R-:W-:Y:S02]  /*0260*/  LEA.HI R4, R5, R6, RZ, 0x6 ;  /* 0x0000000605047211 */ /* 0x000fe400078f30ff */
[----:B--2---:R-:W-:-:S04]  /*0270*/  SHF.R.U32.HI R23, RZ, 0x1d, R19 ;  /* 0x0000001dff177819 */ /* 0x004fc80000011613 */
[----:B------:R-:W-:Y:S02]  /*0280*/  LOP3.LUT R23, R23, 0x4, RZ, 0xc0, !PT ;  /* 0x0000000417177812 */ /* 0x000fe400078ec0ff */
[----:B---3--:R-:W-:Y:S02]  /*0290*/  SHF.R.U32.HI R21, RZ, 0x1d, R13 ;  /* 0x0000001dff157819 */ /* 0x008fe4000001160d */
[----:B------:R-:W-:Y:S02]  /*02a0*/  SHF.R.U32.HI R7, RZ, 0x1d, R15 ;  /* 0x0000001dff077819 */ /* 0x000fe4000001160f */
[----:B------:R-:W-:Y:S02]  /*02b0*/  LOP3.LUT R21, R21, 0x4, RZ, 0xc0, !PT ;  /* 0x0000000415157812 */ /* 0x000fe400078ec0ff */
[----:B------:R-:W-:Y:S02]  /*02c0*/  LOP3.LUT R7, R7, 0x4, RZ, 0xc0, !PT ;  /* 0x0000000407077812 */ /* 0x000fe400078ec0ff */
[----:B------:R-:W-:-:S02]  /*02d0*/  IADD3 R2, P0, R18, R23, RZ ;  /* 0x0000001712027210 */ /* 0x000fc40007f1e0ff */
[----:B------:R-:W-:Y:S02]  /*02e0*/  IADD3 R5, P1, R12, R21, RZ ;  /* 0x000000150c057210 */ /* 0x000fe40007f3e0ff */
[----:B------:R-:W-:Y:S01]  /*02f0*/  IADD3 R12, P2, R14, R7, RZ ;  /* 0x000000070e0c7210 */ /* 0x000fe20007f5e0ff */
[----:B------:R-:W-:Y:S01]  /*0300*/  IMAD.X R0, RZ, RZ, R19, P0 ;  /* 0x000000ffff007224 */ /* 0x000fe200000e0613 */
[----:B------:R-:W-:Y:S01]  /*0310*/  LEA R33, P0, R5, UR6, 0x2 ;  /* 0x0000000605217c11 */ /* 0x000fe2000f8010ff */
[----:B------:R-:W-:Y:S02]  /*0320*/  IMAD.X R13, RZ, RZ, R13, P1 ;  /* 0x000000ffff0d7224 */ /* 0x000fe400008e060d */
[----:B------:R-:W-:Y:S01]  /*0330*/  IMAD.SHL.U32 R22, R2, 0x10, RZ ;  /* 0x0000001002167824 */ /* 0x000fe200078e00ff */
[----:B------:R-:W-:Y:S01]  /*0340*/  LEA R18, P1, R12, UR6, 0x2 ;  /* 0x000000060c127c11 */ /* 0x000fe2000f8210ff */
[----:B------:R-:W-:Y:S01]  /*0350*/  IMAD.X R14, RZ, RZ, R15, P2 ;  /* 0x000000ffff0e7224 */ /* 0x000fe200010e060f */
[----:B----4-:R-:W-:-:S02]  /*0360*/  SHF.R.U32.HI R15, RZ, 0x1d, R17 ;  /* 0x0000001dff0f7819 */ /* 0x010fc40000011611 */
[----:B------:R-:W-:Y:S02]  /*0370*/  LEA.HI.X R19, R5, UR7, R13, 0x2, P0 ;  /* 0x0000000705137c11 */ /* 0x000fe400080f140d */
[----:B------:R-:W-:Y:S02]  /*0380*/  SHF.R.S32.HI R7, RZ, 0x6, R4 ;  /* 0x00000006ff077819 */ /* 0x000fe40000011404 */
[----:B------:R-:W-:Y:S02]  /*0390*/  SHF.L.U64.HI R23, R2, 0x4, R0 ;  /* 0x0000000402177819 */ /* 0x000fe40000010200 */
[----:B------:R-:W-:Y:S02]  /*03a0*/  IADD3 R26, P0, R22, R33, RZ ;  /* 0x00000021161a7210 */ /* 0x000fe40007f1e0ff */
[----:B------:R-:W-:Y:S02]  /*03b0*/  LEA.HI.X R21, R12, UR7, R14, 0x2, P1 ;  /* 0x000000070c157c11 */ /* 0x000fe400088f140e */
[----:B------:R-:W-:-:S02]  /*03c0*/  IADD3 R28, P1, R18, R22, RZ ;  /* 0x00000016121c7210 */ /* 0x000fc40007f3e0ff */
[----:B------:R-:W-:Y:S01]  /*03d0*/  LOP3.LUT R15, R15, 0x4, RZ, 0xc0, !PT ;  /* 0x000000040f0f7812 */ /* 0x000fe200078ec0ff */
[----:B------:R-:W-:Y:S01]  /*03e0*/  IMAD.SHL.U32 R30, R7, 0x10, RZ ;  /* 0x00000010071e7824 */ /* 0x000fe200078e00ff */
[----:B-----5:R-:W-:Y:S01]  /*03f0*/  SHF.R.U32.HI R31, RZ, 0x1d, R9 ;  /* 0x0000001dff1f7819 */ /* 0x020fe20000011609 */
[----:B------:R-:W-:Y:S01]  /*0400*/  IMAD.X R27, R23, 0x1, R19, P0 ;  /* 0x00000001171b7824 */ /* 0x000fe200000e0613 */
[----:B------:R-:W-:Y:S01]  /*0410*/  IADD3 R15, P0, R16, R15, RZ ;  /* 0x0000000f100f7210 */ /* 0x000fe20007f1e0ff */
[----:B------:R-:W-:Y:S01]  /*0420*/  IMAD.X R29, R21, 0x1, R23, P1 ;  /* 0x00000001151d7824 */ /* 0x000fe200008e0617 */
[----:B------:R-:W-:Y:S01]  /*0430*/  SHF.R.U32.HI R25, RZ, 0x1d, R11 ;  /* 0x0000001dff197819 */ /* 0x000fe2000001160b */
[C---:B------:R-:W-:Y:S01]  /*0440*/  IMAD.WIDE R26, R30.reuse, 0x4, R26 ;  /* 0x000000041e1a7825 */ /* 0x040fe200078e021a */
[----:B------:R-:W-:Y:S02]  /*0450*/  LOP3.LUT R31, R31, 0x4, RZ, 0xc0, !PT ;  /* 0x000000041f1f7812 */ /* 0x000fe400078ec0ff */
[----:B------:R-:W-:Y:S01]  /*0460*/  LOP3.LUT R25, R25, 0x4, RZ, 0xc0, !PT ;  /* 0x0000000419197812 */ /* 0x000fe200078ec0ff */
[----:B------:R-:W-:-:S02]  /*0470*/  IMAD.WIDE R28, R30, 0x4, R28 ;  /* 0x000000041e1c7825 */ /* 0x000fc400078e021c */
[----:B------:R1:W2:Y:S02]  /*0480*/  LDG.E.EL R26, desc[UR4][R26.64] ;  /* 0x000000041a1a7981 */ /* 0x0002a4000c2e1900 */
[----:B------:R-:W-:Y:S01]  /*0490*/  IMAD.X R16, RZ, RZ, R17, P0 ;  /* 0x000000ffff107224 */ /* 0x000fe200000e0611 */
[----:B------:R-:W-:Y:S01]  /*04a0*/  IADD3 R17, P0, R8, R31, RZ ;  /* 0x0000001f08117210 */ /* 0x000fe20007f1e0ff */
[----:B------:R3:W4:Y:S01]  /*04b0*/  LDG.E.EL R28, desc[UR4][R28.64] ;  /* 0x000000041c1c7981 */ /* 0x000722000c2e1900 */
[----:B------:R-:W-:Y:S02]  /*04c0*/  IMAD.SHL.U32 R24, R15, 0x10, RZ ;  /* 0x000000100f187824 */ /* 0x000fe400078e00ff */
[----:B------:R-:W-:Y:S02]  /*04d0*/  LEA R20, P2, R17, UR6, 0x2 ;  /* 0x0000000611147c11 */ /* 0x000fe4000f8410ff */
[----:B-1----:R-:W-:Y:S01]  /*04e0*/  IADD3 R27, P1, R10, R25, RZ ;  /* 0x000000190a1b7210 */ /* 0x002fe20007f3e0ff */
[----:B---3--:R-:W-:-:S03]  /*04f0*/  IMAD.X R29, RZ, RZ, R9, P0 ;  /* 0x000000ffff1d7224 */ /* 0x008fc600000e0609 */
[----:B------:R-:W-:Y:S01]  /*0500*/  LEA R9, P0, R27, UR6, 0x2 ;  /* 0x000000061b097c11 */ /* 0x000fe2000f8010ff */
[----:B------:R-:W-:Y:S01]  /*0510*/  IMAD.X R31, RZ, RZ, R11, P1 ;  /* 0x000000ffff1f7224 */ /* 0x000fe200008e060b */
[----:B------:R-:W-:Y:S02]  /*0520*/  SHF.L.U64.HI R32, R15, 0x4, R16 ;  /* 0x000000040f207819 */ /* 0x000fe40000010210 */
[----:B------:R-:W-:Y:S02]  /*0530*/  IADD3 R8, P3, R24, R33, RZ ;  /* 0x0000002118087210 */ /* 0x000fe40007f7e0ff */
[----:B------:R-:W-:Y:S02]  /*0540*/  IADD3 R10, P4, R24, R18, RZ ;  /* 0x00000012180a7210 */ /* 0x000fe40007f9e0ff */
[----:B------:R-:W-:Y:S02]  /*0550*/  LEA.HI.X R25, R17, UR7, R29, 0x2, P2 ;  /* 0x0000000711197c11 */ /* 0x000fe400090f141d */
[----:B------:R-:W-:-:S02]  /*0560*/  IADD3 R18, P1, R20, R22, RZ ;  /* 0x0000001614127210 */ /* 0x000fc40007f3e0ff */
[----:B------:R-:W-:Y:S02]  /*0570*/  IADD3 R20, P5, R24, R20, RZ ;  /* 0x0000001418147210 */ /* 0x000fe40007fbe0ff */
[----:B------:R-:W-:Y:S02]  /*0580*/  IADD3 R22, P2, R9, R22, RZ ;  /* 0x0000001609167210 */ /* 0x000fe40007f5e0ff */
[----:B------:R-:W-:Y:S01]  /*0590*/  IADD3 R24, P6, R24, R9, RZ ;  /* 0x0000000918187210 */ /* 0x000fe20007fde0ff */
[C---:B------:R-:W-:Y:S01]  /*05a0*/  IMAD.X R9, R32.reuse, 0x1, R19, P3 ;  /* 0x0000000120097824 */ /* 0x040fe200018e0613 */
[----:B------:R-:W-:Y:S01]  /*05b0*/  LEA.HI.X R33, R27, UR7, R31, 0x2, P0 ;  /* 0x000000071b217c11 */ /* 0x000fe200080f141f */
[----:B------:R-:W-:Y:S01]  /*05c0*/  IMAD.X R19, R25, 0x1, R23, P1 ;  /* 0x0000000119137824 */ /* 0x000fe200008e0617 */
[----:B------:R-:W-:Y:S01]  /*05d0*/  SHF.R.S32.HI R4, RZ, 0x1f, R4 ;  /* 0x0000001fff047819 */ /* 0x000fe20000011404 */
[C---:B------:R-:W-:Y:S01]  /*05e0*/  IMAD.X R11, R32.reuse, 0x1, R21, P4 ;  /* 0x00000001200b7824 */ /* 0x040fe200020e0615 */
[----:B------:R-:W-:Y:S01]  /*05f0*/  ULDC.64 UR6, c[0x0][0x220] ;  /* 0x0000880000067ab9 */ /* 0x000fe20000000a00 */
[----:B------:R-:W-:-:S02]  /*0600*/  IMAD.X R21, R32, 0x1, R25, P5 ;  /* 0x0000000120157824 */ /* 0x000fc400028e0619 */
[----:B------:R-:W-:Y:S02]  /*0610*/  IMAD.X R23, R33, 0x1, R23, P2 ;  /* 0x0000000121177824 */ /* 0x000fe400010e0617 */
[----:B------:R-:W-:Y:S02]  /*0620*/  IMAD.X R25, R32, 0x1, R33, P6 ;  /* 0x0000000120197824 */ /* 0x000fe400030e0621 */
[----:B------:R-:W-:Y:S01]  /*0630*/  IMAD.WIDE R32, R30, 0x4, R18 ;  /* 0x000000041e207825 */ /* 0x000fe200078e0212 */
[----:B------:R-:W-:-:S03]  /*0640*/  SHF.R.S32.HI R18, RZ, 0x6, R3 ;  /* 0x00000006ff127819 */ /* 0x000fc60000011403 */
[----:B------:R-:W-:Y:S01]  /*0650*/  IMAD.WIDE R22, R30, 0x4, R22 ;  /* 0x000000041e167825 */ /* 0x000fe200078e0216 */
[----:B------:R1:W3:Y:S03]  /*0660*/  LDG.E.EL R19, desc[UR4][R32.64] ;  /* 0x0000000420137981 */ /* 0x0002e6000c2e1900 */
[----:B------:R-:W-:-:S04]  /*0670*/  IMAD.SHL.U32 R30, R18, 0x10, RZ ;  /* 0x00000010121e7824 */ /* 0x000fc800078e00ff */
[----:B-1----:R-:W-:Y:S02]  /*0680*/  IMAD.WIDE R32, R30, 0x4, R10 ;  /* 0x000000041e207825 */ /* 0x002fe400078e020a */
[----:B------:R-:W1:Y:S01]  /*0690*/  LDC.64 R10, c[0x0][0x228] ;  /* 0x00008a00ff0a7b82 */ /* 0x000e620000000a00 */
[----:B------:R-:W-:Y:S02]  /*06a0*/  SHF.R.S32.HI R3, RZ, 0x1f, R3 ;  /* 0x0000001fff037819 */ /* 0x000fe40000011403 */
[----:B------:R-:W-:Y:S01]  /*06b0*/  LEA.HI R4, R4, R7, RZ, 0x9 ;  /* 0x0000000704047211 */ /* 0x000fe200078f48ff */
[----:B------:R-:W-:Y:S01]  /*06c0*/  IMAD.WIDE R8, R30, 0x4, R8 ;  /* 0x000000041e087825 */ /* 0x000fe200078e0208 */
[----:B------:R-:W-:Y:S01]  /*06d0*/  LEA.HI R3, R3, R18, RZ, 0x9 ;  /* 0x0000001203037211 */ /* 0x000fe200078f48ff */
[----:B------:R-:W5:Y:S01]  /*06e0*/  LDG.E.EL R32, desc[UR4][R32.64] ;  /* 0x0000000420207981 */ /* 0x000f62000c2e1900 */
[----:B------:R-:W-:Y:S02]  /*06f0*/  LOP3.LUT R4, R4, 0xfffffe00, RZ, 0xc0, !PT ;  /* 0xfffffe0004047812 */ /* 0x000fe400078ec0ff */
[----:B------:R-:W-:Y:S01]  /*0700*/  LOP3.LUT R35, R3, 0xfffffe00, RZ, 0xc0, !PT ;  /* 0xfffffe0003237812 */ /* 0x000fe200078ec0ff */
[----:B------:R-:W-:Y:S01]  /*0710*/  IMAD.WIDE R20, R30, 0x4, R20 ;  /* 0x000000041e147825 */ /* 0x000fe200078e0214 */
[----:B------:R-:W-:Y:S01]  /*0720*/  SHF.L.U64.HI R0, R2, 0xf, R0 ;  /* 0x0000000f02007819 */ /* 0x000fe20000010200 */
[----:B------:R-:W2:Y:S02]  /*0730*/  LDG.E.EL R8, desc[UR4][R8.64] ;  /* 0x0000000408087981 */ /* 0x000ea4000c2e1900 */
[----:B------:R-:W-:Y:S01]  /*0740*/  IMAD.IADD R3, R7, 0x1, -R4 ;  /* 0x0000000107037824 */ /* 0x000fe200078e0a04 */
[----:B------:R-:W-:Y:S01]  /*0750*/  LEA R4, P0, R5, UR6, 0xd ;  /* 0x0000000605047c11 */ /* 0x000fe2000f8068ff */
[----:B------:R-:W-:Y:S01]  /*0760*/  IMAD.WIDE R24, R30, 0x4, R24 ;  /* 0x000000041e187825 */ /* 0x000fe200078e0218 */
[----:B------:R-:W-:Y:S01]  /*0770*/  SHF.L.U64.HI R16, R15, 0xf, R16 ;  /* 0x0000000f0f107819 */ /* 0x000fe20000010210 */
[----:B------:R1:W2:Y:S01]  /*0780*/  LDG.E.EL R30, desc[UR4][R22.64] ;  /* 0x00000004161e7981 */ /* 0x0002a2000c2e1900 */
[----:B------:R-:W-:Y:S01]  /*0790*/  LEA.HI.X R5, R5, UR7, R13, 0xd, P0 ;  /* 0x0000000705057c11 */ /* 0x000fe200080f6c0d */
[----:B------:R-:W-:-:S02]  /*07a0*/  IMAD.SHL.U32 R13, R2, 0x8000, RZ ;  /* 0x00008000020d7824 */ /* 0x000fc400078e00ff */
[----:B------:R-:W-:Y:S01]  /*07b0*/  IMAD.IADD R35, R18, 0x1, -R35 ;  /* 0x0000000112237824 */ /* 0x000fe200078e0a23 */
[----:B------:R-:W2:Y:S04]  /*07c0*/  LDG.E.EL R20, desc[UR4][R20.64] ;  /* 0x0000000414147981 */ /* 0x000ea8000c2e1900 */
[----:B------:R-:W2:Y:S01]  /*07d0*/  LDG.E.EL R24, desc[UR4][R24.64] ;  /* 0x0000000418187981 */ /* 0x000ea2000c2e1900 */
[----:B-1----:R-:W-:-:S04]  /*07e0*/  IMAD.WIDE R22, R3, 0x4, R10 ;  /* 0x0000000403167825 */ /* 0x002fc800078e020a */
[----:B------:R-:W-:-:S03]  /*07f0*/  IMAD.WIDE R2, R7, 0x4, R4 ;  /* 0x0000000407027825 */ /* 0x000fc600078e0204 */
[----:B------:R-:W-:Y:S01]  /*0800*/  IADD3 R2, P0, R2, R13, RZ ;  /* 0x0000000d02027210 */ /* 0x000fe20007f1e0ff */
[----:B------:R-:W-:-:S04]  /*0810*/  IMAD.WIDE R10, R35, 0x4, R10 ;  /* 0x00000004230a7825 */ /* 0x000fc800078e020a */
[----:B------:R-:W-:Y:S01]  /*0820*/  IMAD.X R3, R3, 0x1, R0, P0 ;  /* 0x0000000103037824 */ /* 0x000fe200000e0600 */
[----:B------:R-:W-:-:S04]  /*0830*/  LEA R34, P0, R12, UR6, 0xd ;  /* 0x000000060c227c11 */ /* 0x000fc8000f8068ff */
[----:B------:R-:W-:Y:S02]  /*0840*/  LEA.HI.X R35, R12, UR7, R14, 0xd, P0 ;  /* 0x000000070c237c11 */ /* 0x000fe400080f6c0e */
[----:B------:R1:W2:Y:S04]  /*0850*/  LDG.E.EL R12, desc[UR4][R2.64] ;  /* 0x00000004020c7981 */ /* 0x0002a8000c2e1900 */
[----:B------:R1:W2:Y:S02]  /*0860*/  LDG.E.EL R14, desc[UR4][R22.64] ;  /* 0x00000004160e7981 */ /* 0x0002a4000c2e1900 */
[----:B-1----:R-:W-:-:S03]  /*0870*/  IMAD.WIDE R2, R7, 0x4, R34 ;  /* 0x0000000407027825 */ /* 0x002fc600078e0222 */
[----:B------:R-:W-:-:S05]  /*0880*/  IADD3 R2, P0, R2, R13, RZ ;  /* 0x0000000d02027210 */ /* 0x000fca0007f1e0ff */
[----:B------:R-:W-:Y:S01]  /*0890*/  IMAD.X R3, R3, 0x1, R0, P0 ;  /* 0x0000000103037824 */ /* 0x000fe200000e0600 */
[----:B0-----:R-:W-:-:S04]  /*08a0*/  LEA R22, P0, R17, UR6, 0xd ;  /* 0x0000000611167c11 */ /* 0x001fc8000f8068ff */
[----:B------:R-:W-:Y:S02]  /*08b0*/  LEA.HI.X R23, R17, UR7, R29, 0xd, P0 ;  /* 0x0000000711177c11 */ /* 0x000fe400080f6c1d */
[----:B------:R0:W3:Y:S04]  /*08c0*/  LDG.E.EL R17, desc[UR4][R2.64] ;  /* 0x0000000402117981 */ /* 0x0000e8000c2e1900 */
[----:B------:R1:W4:Y:S01]  /*08d0*/  LDG.E.EL R29, desc[UR4][R10.64] ;  /* 0x000000040a1d7981 */ /* 0x000322000c2e1900 */
[----:B0-----:R-:W-:-:S03]  /*08e0*/  IMAD.WIDE R2, R7, 0x4, R22 ;  /* 0x0000000407027825 */ /* 0x001fc600078e0216 */
[----:B------:R-:W-:-:S05]  /*08f0*/  IADD3 R2, P0, R2, R13, RZ ;  /* 0x0000000d02027210 */ /* 0x000fca0007f1e0ff */
[----:B------:R-:W-:Y:S01]  /*0900*/  IMAD.X R3, R3, 0x1, R0, P0 ;  /* 0x0000000103037824 */ /* 0x000fe200000e0600 */
[----:B-1----:R-:W-:-:S04]  /*0910*/  LEA R10, P0, R27, UR6, 0xd ;  /* 0x000000061b0a7c11 */ /* 0x002fc8000f8068ff */
[----:B------:R-:W-:Y:S01]  /*0920*/  LEA.HI.X R11, R27, UR7, R31, 0xd, P0 ;  /* 0x000000071b0b7c11 */ /* 0x000fe200080f6c1f */
[----:B------:R-:W-:Y:S01]  /*0930*/  IMAD.WIDE R4, R18, 0x4, R4 ;  /* 0x0000000412047825 */ /* 0x000fe200078e0204 */
[----:B------:R-:W5:Y:S03]  /*0940*/  LDG.E.EL R3, desc[UR4][R2.64] ;  /* 0x0000000402037981 */ /* 0x000f66000c2e1900 */
[----:B------:R-:W-:-:S04]  /*0950*/  IMAD.WIDE R36, R7, 0x4, R10 ;  /* 0x0000000407247825 */ /* 0x000fc800078e020a */
[----:B------:R-:W-:Y:S01]  /*0960*/  IMAD.SHL.U32 R15, R15, 0x8000, RZ ;  /* 0x000080000f0f7824 */ /* 0x000fe200078e00ff */
[----:B------:R-:W-:Y:S01]  /*0970*/  IADD3 R36, P0, R36, R13, RZ ;  /* 0x0000000d24247210 */ /* 0x000fe20007f1e0ff */
[----:B------:R-:W-:-:S04]  /*0980*/  IMAD.WIDE R34, R18, 0x4, R34 ;  /* 0x0000000412227825 */ /* 0x000fc800078e0222 */
[----:B------:R-:W-:Y:S01]  /*0990*/  IMAD.X R37, R37, 0x1, R0, P0 ;  /* 0x0000000125257824 */ /* 0x000fe200000e0600 */
[----:B------:R-:W-:Y:S01]  /*09a0*/  IADD3 R4, P0, R4, R15, RZ ;  /* 0x0000000f04047210 */ /* 0x000fe20007f1e0ff */
[----:B------:R-:W-:-:S04]  /*09b0*/  IMAD.WIDE R22, R18, 0x4, R22 ;  /* 0x0000000412167825 */ /* 0x000fc800078e0216 */
[----:B------:R-:W-:Y:S01]  /*09c0*/  IMAD.X R5, R5, 0x1, R16, P0 ;  /* 0x0000000105057824 */ /* 0x000fe200000e0610 */
[----:B------:R-:W-:Y:S01]  /*09d0*/  IADD3 R34, P0, R34, R15, RZ ;  /* 0x0000000f22227210 */ /* 0x000fe20007f1e0ff */
[----:B------:R-:W-:Y:S01]  /*09e0*/  IMAD.WIDE R10, R18, 0x4, R10 ;  /* 0x00000004120a7825 */ /* 0x000fe200078e020a */
[----:B------:R-:W5:Y:S03]  /*09f0*/  LDG.E.EL R37, desc[UR4][R36.64] ;  /* 0x0000000424257981 */ /* 0x000f66000c2e1900 */
[----:B------:R-:W-:Y:S01]  /*0a00*/  IMAD.X R35, R35, 0x1, R16, P0 ;  /* 0x0000000123237824 */ /* 0x000fe200000e0610 */
[----:B------:R0:W5:Y:S01]  /*0a10*/  LDG.E.EL R0, desc[UR4][R4.64] ;  /* 0x0000000404007981 */ /* 0x000162000c2e1900 */
[----:B------:R-:W-:-:S03]  /*0a20*/  IADD3 R10, P1, R10, R15, RZ ;  /* 0x0000000f0a0a7210 */ /* 0x000fc60007f3e0ff */
[----:B------:R-:W5:Y:S01]  /*0a30*/  LDG.E.EL R34, desc[UR4][R34.64] ;  /* 0x0000000422227981 */ /* 0x000f62000c2e1900 */
[----:B0-----:R-:W-:Y:S01]  /*0a40*/  IADD3 R4, P0, R22, R15, RZ ;  /* 0x0000000f16047210 */ /* 0x001fe20007f1e0ff */
[----:B------:R-:W-:-:S04]  /*0a50*/  IMAD.X R11, R11, 0x1, R16, P1 ;  /* 0x000000010b0b7824 */ /* 0x000fc800008e0610 */
[----:B------:R-:W-:Y:S01]  /*0a60*/  IMAD.X R5, R23, 0x1, R16, P0 ;  /* 0x0000000117057824 */ /* 0x000fe200000e0610 */
[----:B------:R-:W5:Y:S01]  /*0a70*/  LDG.E.EL R10, desc[UR4][R10.64] ;  /* 0x000000040a0a7981 */ /* 0x000f62000c2e1900 */
[----:B------:R-:W0:Y:S03]  /*0a80*/  LDC.64 R22, c[0x0][0x230] ;  /* 0x00008c00ff167b82 */ /* 0x000e260000000a00 */
[----:B------:R1:W5:Y:S01]  /*0a90*/  LDG.E.EL R16, desc[UR4][R4.64] ;  /* 0x0000000404107981 */ /* 0x000362000c2e1900 */
[----:B0-----:R-:W-:-:S04]  /*0aa0*/  IMAD.WIDE R22, R6, 0x4, R22 ;  /* 0x0000000406167825 */ /* 0x001fc800078e0216 */
[----:B--2---:R-:W-:-:S04]  /*0ab0*/  FADD R7, R14, R12 ;  /* 0x0000000c0e077221 */ /* 0x004fc80000000000 */
[----:B-1----:R-:W-:Y:S01]  /*0ac0*/  FADD R4, R26, R7 ;  /* 0x000000071a047221 */ /* 0x002fe20000000000 */
[----:B---3--:R-:W-:-:S04]  /*0ad0*/  FADD R17, R14, R17 ;  /* 0x000000110e117221 */ /* 0x008fc80000000000 */
[----:B----4-:R-:W-:Y:S01]  /*0ae0*/  FADD R5, R28, R17 ;  /* 0x000000111c057221 */ /* 0x010fe20000000000 */
[----:B-----5:R-:W-:-:S04]  /*0af0*/  FADD R2, R14, R3 ;  /* 0x000000030e027221 */ /* 0x020fc80000000000 */
[----:B------:R-:W-:Y:S01]  /*0b00*/  FADD R6, R19, R2 ;  /* 0x0000000213067221 */ /* 0x000fe20000000000 */
[----:B------:R-:W-:Y:S01]  /*0b10*/  FADD R37, R14, R37 ;  /* 0x000000250e257221 */ /* 0x000fe20000000000 */
[C---:B------:R-:W-:Y:S01]  /*0b20*/  FADD R3, R29.reuse, R0 ;  /* 0x000000001d037221 */ /* 0x040fe20000000000 */
[----:B------:R-:W-:Y:S02]  /*0b30*/  FADD R11, R29, R34 ;  /* 0x000000221d0b7221 */ /* 0x000fe40000000000 */
[----:B------:R-:W-:Y:S01]  /*0b40*/  FADD R7, R30, R37 ;  /* 0x000000251e077221 */ /* 0x000fe20000000000 */
[----:B------:R-:W-:Y:S01]  /*0b50*/  FADD R8, R8, R3 ;  /* 0x0000000308087221 */ /* 0x000fe20000000000 */
[----:B------:R-:W-:-:S03]  /*0b60*/  FADD R9, R32, R11 ;  /* 0x0000000b20097221 */ /* 0x000fc60000000000 */
[----:B------:R-:W-:Y:S01]  /*0b70*/  STG.E.128 desc[UR4][R22.64], R4 ;  /* 0x0000000416007986 */ /* 0x000fe2000c101d04 */
[C---:B------:R-:W-:Y:S01]  /*0b80*/  FADD R13, R29.reuse, R16 ;  /* 0x000000101d0d7221 */ /* 0x040fe20000000000 */
[----:B------:R-:W-:-:S03]  /*0b90*/  FADD R29, R29, R10 ;  /* 0x0000000a1d1d7221 */ /* 0x000fc60000000000 */
[----:B------:R-:W-:Y:S01]  /*0ba0*/  FADD R10, R20, R13 ;  /* 0x0000000d140a7221 */ /* 0x000fe20000000000 */
[----:B------:R-:W-:-:S05]  /*0bb0*/  FADD R11, R24, R29 ;  /* 0x0000001d180b7221 */ /* 0x000fca0000000000 */
[----:B------:R-:W-:Y:S01]  /*0bc0*/  STG.E.128 desc[UR4][R22.64+0x800], R8 ;  /* 0x0008000816007986 */ /* 0x000fe2000c101d04 */
[----:B------:R-:W-:Y:S05]  /*0bd0*/  EXIT ;  /* 0x000000000000794d */ /* 0x000fea0003800000 */
.L_x_0:
[----:B------:R-:W-:-:S00]  /*0be0*/  BRA `(.L_x_0) ;  /* 0xfffffffc00fc7947 */ /* 0x000fc0000383ffff */
[----:B------:R-:W-:-:S00]  /*0bf0*/  NOP ;  /* 0x0000000000007918 */ /* 0x000fc00000000000 */
        /* <DEDUP_REMOVED lines=8> */
.L_x_1:


//--------------------- .nv.constant0.triton_poi_fused__unsafe_index_add_47 --------------------------
	.section	.nv.constant0.triton_poi_fused__unsafe_index_add_47,"a",@progbits
	.sectionflags	@""
	.align	4
.nv.constant0.triton_poi_fused__unsafe_index_add_47:
	.zero		572
